//
// Generated by NVIDIA NVVM Compiler
//
// Compiler Build ID: CL-36424714
// Cuda compilation tools, release 13.0, V13.0.88
// Based on NVVM 20.0.0
//

.version 9.0
.target sm_100
.address_size 64

	// .globl	_Z9matMulGPUPKfS0_Pfiii

.visible .entry _Z9matMulGPUPKfS0_Pfiii(
	.param .u64 .ptr .align 1 _Z9matMulGPUPKfS0_Pfiii_param_0,
	.param .u64 .ptr .align 1 _Z9matMulGPUPKfS0_Pfiii_param_1,
	.param .u64 .ptr .align 1 _Z9matMulGPUPKfS0_Pfiii_param_2,
	.param .u32 _Z9matMulGPUPKfS0_Pfiii_param_3,
	.param .u32 _Z9matMulGPUPKfS0_Pfiii_param_4,
	.param .u32 _Z9matMulGPUPKfS0_Pfiii_param_5
)
{
	.reg .pred 	%p<13>;
	.reg .b32 	%r<41>;
	.reg .b32 	%f<68>;
	.reg .b64 	%rd<53>;

	ld.param.u64 	%rd7, [_Z9matMulGPUPKfS0_Pfiii_param_0];
	ld.param.u64 	%rd8, [_Z9matMulGPUPKfS0_Pfiii_param_1];
	ld.param.u64 	%rd6, [_Z9matMulGPUPKfS0_Pfiii_param_2];
	ld.param.u32 	%r20, [_Z9matMulGPUPKfS0_Pfiii_param_3];
	ld.param.u32 	%r18, [_Z9matMulGPUPKfS0_Pfiii_param_4];
	ld.param.u32 	%r19, [_Z9matMulGPUPKfS0_Pfiii_param_5];
	cvta.to.global.u64 	%rd1, %rd8;
	cvta.to.global.u64 	%rd2, %rd7;
	mov.u32 	%r21, %ctaid.y;
	mov.u32 	%r22, %ntid.y;
	mov.u32 	%r23, %tid.y;
	mad.lo.s32 	%r1, %r21, %r22, %r23;
	mov.u32 	%r24, %ctaid.x;
	mov.u32 	%r25, %ntid.x;
	mov.u32 	%r26, %tid.x;
	mad.lo.s32 	%r2, %r24, %r25, %r26;
	setp.ge.s32 	%p1, %r1, %r20;
	setp.ge.s32 	%p2, %r2, %r18;
	or.pred  	%p3, %p1, %p2;
	@%p3 bra 	$L__BB0_14;
	setp.lt.s32 	%p4, %r19, 1;
	mov.f32 	%f67, 0f00000000;
	@%p4 bra 	$L__BB0_13;
	mul.lo.s32 	%r3, %r19, %r1;
	and.b32  	%r4, %r19, 7;
	setp.lt.u32 	%p5, %r19, 8;
	mov.f32 	%f67, 0f00000000;
	mov.b32 	%r39, 0;
	@%p5 bra 	$L__BB0_5;
	and.b32  	%r39, %r19, 2147483640;
	neg.s32 	%r37, %r39;
	shl.b32 	%r7, %r18, 3;
	mul.wide.u32 	%rd9, %r3, 4;
	add.s64 	%rd10, %rd9, %rd2;
	add.s64 	%rd52, %rd10, 16;
	mov.f32 	%f67, 0f00000000;
	mul.wide.s32 	%rd13, %r18, 4;
	mov.u32 	%r36, %r2;
$L__BB0_4:
	.pragma "nounroll";
	ld.global.f32 	%f17, [%rd52+-16];
	mul.wide.s32 	%rd11, %r36, 4;
	add.s64 	%rd12, %rd1, %rd11;
	ld.global.f32 	%f18, [%rd12];
	fma.rn.f32 	%f19, %f17, %f18, %f67;
	ld.global.f32 	%f20, [%rd52+-12];
	add.s64 	%rd14, %rd12, %rd13;
	ld.global.f32 	%f21, [%rd14];
	fma.rn.f32 	%f22, %f20, %f21, %f19;
	ld.global.f32 	%f23, [%rd52+-8];
	add.s64 	%rd15, %rd14, %rd13;
	ld.global.f32 	%f24, [%rd15];
	fma.rn.f32 	%f25, %f23, %f24, %f22;
	ld.global.f32 	%f26, [%rd52+-4];
	add.s64 	%rd16, %rd15, %rd13;
	ld.global.f32 	%f27, [%rd16];
	fma.rn.f32 	%f28, %f26, %f27, %f25;
	ld.global.f32 	%f29, [%rd52];
	add.s64 	%rd17, %rd16, %rd13;
	ld.global.f32 	%f30, [%rd17];
	fma.rn.f32 	%f31, %f29, %f30, %f28;
	ld.global.f32 	%f32, [%rd52+4];
	add.s64 	%rd18, %rd17, %rd13;
	ld.global.f32 	%f33, [%rd18];
	fma.rn.f32 	%f34, %f32, %f33, %f31;
	ld.global.f32 	%f35, [%rd52+8];
	add.s64 	%rd19, %rd18, %rd13;
	ld.global.f32 	%f36, [%rd19];
	fma.rn.f32 	%f37, %f35, %f36, %f34;
	ld.global.f32 	%f38, [%rd52+12];
	add.s64 	%rd20, %rd19, %rd13;
	ld.global.f32 	%f39, [%rd20];
	fma.rn.f32 	%f67, %f38, %f39, %f37;
	add.s32 	%r37, %r37, 8;
	add.s32 	%r36, %r36, %r7;
	add.s64 	%rd52, %rd52, 32;
	setp.ne.s32 	%p6, %r37, 0;
	@%p6 bra 	$L__BB0_4;
$L__BB0_5:
	setp.eq.s32 	%p7, %r4, 0;
	@%p7 bra 	$L__BB0_13;
	and.b32  	%r13, %r19, 3;
	setp.lt.u32 	%p8, %r4, 4;
	@%p8 bra 	$L__BB0_8;
	add.s32 	%r28, %r39, %r3;
	mul.wide.u32 	%rd21, %r28, 4;
	add.s64 	%rd22, %rd2, %rd21;
	ld.global.f32 	%f41, [%rd22];
	mad.lo.s32 	%r29, %r39, %r18, %r2;
	mul.wide.s32 	%rd23, %r29, 4;
	add.s64 	%rd24, %rd1, %rd23;
	ld.global.f32 	%f42, [%rd24];
	fma.rn.f32 	%f43, %f41, %f42, %f67;
	cvt.u64.u32 	%rd25, %r3;
	cvt.u64.u32 	%rd26, %r39;
	add.s64 	%rd27, %rd26, %rd25;
	shl.b64 	%rd28, %rd27, 2;
	add.s64 	%rd29, %rd2, %rd28;
	ld.global.f32 	%f44, [%rd29+4];
	mul.wide.s32 	%rd30, %r18, 4;
	add.s64 	%rd31, %rd24, %rd30;
	ld.global.f32 	%f45, [%rd31];
	fma.rn.f32 	%f46, %f44, %f45, %f43;
	ld.global.f32 	%f47, [%rd29+8];
	add.s64 	%rd32, %rd31, %rd30;
	ld.global.f32 	%f48, [%rd32];
	fma.rn.f32 	%f49, %f47, %f48, %f46;
	ld.global.f32 	%f50, [%rd29+12];
	add.s64 	%rd33, %rd32, %rd30;
	ld.global.f32 	%f51, [%rd33];
	fma.rn.f32 	%f67, %f50, %f51, %f49;
	add.s32 	%r39, %r39, 4;
$L__BB0_8:
	setp.eq.s32 	%p9, %r13, 0;
	@%p9 bra 	$L__BB0_13;
	setp.eq.s32 	%p10, %r13, 1;
	@%p10 bra 	$L__BB0_11;
	add.s32 	%r30, %r39, %r3;
	mul.wide.u32 	%rd34, %r30, 4;
	add.s64 	%rd35, %rd2, %rd34;
	ld.global.f32 	%f53, [%rd35];
	mad.lo.s32 	%r31, %r39, %r18, %r2;
	mul.wide.s32 	%rd36, %r31, 4;
	add.s64 	%rd37, %rd1, %rd36;
	ld.global.f32 	%f54, [%rd37];
	fma.rn.f32 	%f55, %f53, %f54, %f67;
	cvt.u64.u32 	%rd38, %r3;
	cvt.u64.u32 	%rd39, %r39;
	add.s64 	%rd40, %rd39, %rd38;
	shl.b64 	%rd41, %rd40, 2;
	add.s64 	%rd42, %rd2, %rd41;
	ld.global.f32 	%f56, [%rd42+4];
	mul.wide.s32 	%rd43, %r18, 4;
	add.s64 	%rd44, %rd37, %rd43;
	ld.global.f32 	%f57, [%rd44];
	fma.rn.f32 	%f67, %f56, %f57, %f55;
	add.s32 	%r39, %r39, 2;
$L__BB0_11:
	and.b32  	%r32, %r19, 1;
	setp.eq.b32 	%p11, %r32, 1;
	not.pred 	%p12, %p11;
	@%p12 bra 	$L__BB0_13;
	add.s32 	%r33, %r39, %r3;
	mul.wide.u32 	%rd45, %r33, 4;
	add.s64 	%rd46, %rd2, %rd45;
	ld.global.f32 	%f58, [%rd46];
	mad.lo.s32 	%r34, %r39, %r18, %r2;
	mul.wide.s32 	%rd47, %r34, 4;
	add.s64 	%rd48, %rd1, %rd47;
	ld.global.f32 	%f59, [%rd48];
	fma.rn.f32 	%f67, %f58, %f59, %f67;
$L__BB0_13:
	mad.lo.s32 	%r35, %r18, %r1, %r2;
	cvta.to.global.u64 	%rd49, %rd6;
	mul.wide.s32 	%rd50, %r35, 4;
	add.s64 	%rd51, %rd49, %rd50;
	st.global.f32 	[%rd51], %f67;
$L__BB0_14:
	ret;

}


// ===== COMPILED SASS (sm_100) =====

	.target	sm_100

	.elftype	@"ET_EXEC"


//--------------------- .note.nv.tkinfo           --------------------------
	.section	.note.nv.tkinfo,"",@"SHT_NOTE"
	.sectionflags	@"SHF_NOTE_NV_TKINFO"
	.tkinfo
        /*0018*/ 	.word	0x00000002
        /*0030*/ 	.string	""
        /*0030*/ 	.string	"ptxas"
        /*0030*/ 	.string	"Cuda compilation tools, release 13.0, V13.0.88"
        /*0030*/ 	.string	"Build cuda_13.0.r13.0/compiler.36424714_0"
        /*0030*/ 	.string	"-arch sm_100 -m 64 "



//--------------------- .note.nv.cuinfo           --------------------------
	.section	.note.nv.cuinfo,"",@"SHT_NOTE"
	.sectionflags	@"SHF_NOTE_NV_CUINFO"
        /*0018*/ 	.short	0x0002
        /*001a*/ 	.short	0x0064
        /*001c*/ 	.short	0x0082
	.zero		2


//--------------------- .nv.info                  --------------------------
	.section	.nv.info,"",@"SHT_CUDA_INFO"
	.align	4


	//----- nvinfo : EIATTR_REGCOUNT
	.align		4
        /*0000*/ 	.byte	0x04, 0x2f
        /*0002*/ 	.short	(.L_1 - .L_0)
	.align		4
.L_0:
        /*0004*/ 	.word	index@(_Z9matMulGPUPKfS0_Pfiii)
        /*0008*/ 	.word	0x00000020


	//----- nvinfo : EIATTR_FRAME_SIZE
	.align		4
.L_1:
        /*000c*/ 	.byte	0x04, 0x11
        /*000e*/ 	.short	(.L_3 - .L_2)
	.align		4
.L_2:
        /*0010*/ 	.word	index@(_Z9matMulGPUPKfS0_Pfiii)
        /*0014*/ 	.word	0x00000000


	//----- nvinfo : EIATTR_MIN_STACK_SIZE
	.align		4
.L_3:
        /*0018*/ 	.byte	0x04, 0x12
        /*001a*/ 	.short	(.L_5 - .L_4)
	.align		4
.L_4:
        /*001c*/ 	.word	index@(_Z9matMulGPUPKfS0_Pfiii)
        /*0020*/ 	.word	0x00000000
.L_5:


//--------------------- .nv.compat                --------------------------
	.section	.nv.compat,"",@"SHT_CUDA_COMPAT_INFO"
	.align	4
        /*0000*/ 	.byte	0x02, 0x09, 0x00, 0x00, 0x02, 0x02, 0x01, 0x00, 0x02, 0x05, 0x05, 0x00, 0x03, 0x07, 0x01, 0x01
        /*0010*/ 	.byte	0x02, 0x03, 0x00, 0x00, 0x02, 0x06, 0x01, 0x00, 0x04, 0x0b, 0x08, 0x00, 0x09, 0x00, 0x00, 0x00
        /*0020*/ 	.byte	0x00, 0x00, 0x00, 0x00


//--------------------- .nv.info._Z9matMulGPUPKfS0_Pfiii --------------------------
	.section	.nv.info._Z9matMulGPUPKfS0_Pfiii,"",@"SHT_CUDA_INFO"
	.sectionflags	@""
	.align	4


	//----- nvinfo : EIATTR_CUDA_API_VERSION
	.align		4
        /*0000*/ 	.byte	0x04, 0x37
        /*0002*/ 	.short	(.L_7 - .L_6)
.L_6:
        /*0004*/ 	.word	0x00000082


	//----- nvinfo : EIATTR_KPARAM_INFO
	.align		4
.L_7:
        /*0008*/ 	.byte	0x04, 0x17
        /*000a*/ 	.short	(.L_9 - .L_8)
.L_8:
        /*000c*/ 	.word	0x00000000
        /*0010*/ 	.short	0x0005
        /*0012*/ 	.short	0x0020
        /*0014*/ 	.byte	0x00, 0xf0, 0x11, 0x00


	//----- nvinfo : EIATTR_KPARAM_INFO
	.align		4
.L_9:
        /*0018*/ 	.byte	0x04, 0x17
        /*001a*/ 	.short	(.L_11 - .L_10)
.L_10:
        /*001c*/ 	.word	0x00000000
        /*0020*/ 	.short	0x0004
        /*0022*/ 	.short	0x001c
        /*0024*/ 	.byte	0x00, 0xf0, 0x11, 0x00


	//----- nvinfo : EIATTR_KPARAM_INFO
	.align		4
.L_11:
        /*0028*/ 	.byte	0x04, 0x17
        /*002a*/ 	.short	(.L_13 - .L_12)
.L_12:
        /*002c*/ 	.word	0x00000000
        /*0030*/ 	.short	0x0003
        /*0032*/ 	.short	0x0018
        /*0034*/ 	.byte	0x00, 0xf0, 0x11, 0x00


	//----- nvinfo : EIATTR_KPARAM_INFO
	.align		4
.L_13:
        /*0038*/ 	.byte	0x04, 0x17
        /*003a*/ 	.short	(.L_15 - .L_14)
.L_14:
        /*003c*/ 	.word	0x00000000
        /*0040*/ 	.short	0x0002
        /*0042*/ 	.short	0x0010
        /*0044*/ 	.byte	0x00, 0xf5, 0x21, 0x00


	//----- nvinfo : EIATTR_KPARAM_INFO
	.align		4
.L_15:
        /*0048*/ 	.byte	0x04, 0x17
        /*004a*/ 	.short	(.L_17 - .L_16)
.L_16:
        /*004c*/ 	.word	0x00000000
        /*0050*/ 	.short	0x0001
        /*0052*/ 	.short	0x0008
        /*0054*/ 	.byte	0x00, 0xf5, 0x21, 0x00


	//----- nvinfo : EIATTR_KPARAM_INFO
	.align		4
.L_17:
        /*0058*/ 	.byte	0x04, 0x17
        /*005a*/ 	.short	(.L_19 - .L_18)
.L_18:
        /*005c*/ 	.word	0x00000000
        /*0060*/ 	.short	0x0000
        /*0062*/ 	.short	0x0000
        /*0064*/ 	.byte	0x00, 0xf5, 0x21, 0x00


	//----- nvinfo : EIATTR_SPARSE_MMA_MASK
	.align		4
.L_19:
        /*0068*/ 	.byte	0x03, 0x50
        /*006a*/ 	.short	0x0000


	//----- nvinfo : EIATTR_MAXREG_COUNT
	.align		4
        /*006c*/ 	.byte	0x03, 0x1b
        /*006e*/ 	.short	0x00ff


	//----- nvinfo : EIATTR_MERCURY_ISA_VERSION
	.align		4
        /*0070*/ 	.byte	0x03, 0x5f
        /*0072*/ 	.short	0x0101


	//----- nvinfo : EIATTR_VRC_CTA_INIT_COUNT
	.align		4
        /*0074*/ 	.byte	0x02, 0x4a
	.zero		1
	.zero		1


	//----- nvinfo : EIATTR_EXIT_INSTR_OFFSETS
	.align		4
        /*0078*/ 	.byte	0x04, 0x1c
        /*007a*/ 	.short	(.L_21 - .L_20)


	//   ....[0]....
.L_20:
        /*007c*/ 	.word	0x000000c0


	//   ....[1]....
        /*0080*/ 	.word	0x000008e0


	//----- nvinfo : EIATTR_CBANK_PARAM_SIZE
	.align		4
.L_21:
        /*0084*/ 	.byte	0x03, 0x19
        /*0086*/ 	.short	0x0024


	//----- nvinfo : EIATTR_PARAM_CBANK
	.align		4
        /*0088*/ 	.byte	0x04, 0x0a
        /*008a*/ 	.short	(.L_23 - .L_22)
	.align		4
.L_22:
        /*008c*/ 	.word	index@(.nv.constant0._Z9matMulGPUPKfS0_Pfiii)
        /*0090*/ 	.short	0x0380
        /*0092*/ 	.short	0x0024


	//----- nvinfo : EIATTR_SW_WAR
	.align		4
.L_23:
        /*0094*/ 	.byte	0x04, 0x36
        /*0096*/ 	.short	(.L_25 - .L_24)
.L_24:
        /*0098*/ 	.word	0x00000008
.L_25:


//--------------------- .nv.callgraph             --------------------------
	.section	.nv.callgraph,"",@"SHT_CUDA_CALLGRAPH"
	.align	4
	.sectionentsize	8
	.align		4
        /*0000*/ 	.word	0x00000000
	.align		4
        /*0004*/ 	.word	0xffffffff
	.align		4
        /*0008*/ 	.word	0x00000000
	.align		4
        /*000c*/ 	.word	0xfffffffe
	.align		4
        /*0010*/ 	.word	0x00000000
	.align		4
        /*0014*/ 	.word	0xfffffffd
	.align		4
        /*0018*/ 	.word	0x00000000
	.align		4
        /*001c*/ 	.word	0xfffffffc


//--------------------- .text._Z9matMulGPUPKfS0_Pfiii --------------------------
	.section	.text._Z9matMulGPUPKfS0_Pfiii,"ax",@progbits
	.align	128
        .global         _Z9matMulGPUPKfS0_Pfiii
        .type           _Z9matMulGPUPKfS0_Pfiii,@function
        .size           _Z9matMulGPUPKfS0_Pfiii,(.L_x_5 - _Z9matMulGPUPKfS0_Pfiii)
        .other          _Z9matMulGPUPKfS0_Pfiii,@"STO_CUDA_ENTRY STV_DEFAULT"
_Z9matMulGPUPKfS0_Pfiii:
.text._Z9matMulGPUPKfS0_Pfiii:
[----:B------:R-:W-:Y:S01]  /*0000*/  LDC R1, c[0x0][0x37c] ;  /* 0x0000df00ff017b82 */ /* 0x000fe20000000800 */
[----:B------:R-:W0:Y:S07]  /*0010*/  S2R R5, SR_TID.X ;  /* 0x0000000000057919 */ /* 0x000e2e0000002100 */
[----:B------:R-:W1:Y:S01]  /*0020*/  LDC R19, c[0x0][0x364] ;  /* 0x0000d900ff137b82 */ /* 0x000e620000000800 */
[----:B------:R-:W1:Y:S07]  /*0030*/  S2R R4, SR_TID.Y ;  /* 0x0000000000047919 */ /* 0x000e6e0000002200 */
[----:B------:R-:W0:Y:S08]  /*0040*/  S2UR UR5, SR_CTAID.X ;  /* 0x00000000000579c3 */ /* 0x000e300000002500 */
[----:B------:R-:W0:Y:S08]  /*0050*/  LDC R0, c[0x0][0x360] ;  /* 0x0000d800ff007b82 */ /* 0x000e300000000800 */
[----:B------:R-:W1:Y:S08]  /*0060*/  S2UR UR4, SR_CTAID.Y ;  /* 0x00000000000479c3 */ /* 0x000e700000002600 */
[----:B------:R-:W2:Y:S01]  /*0070*/  LDC.64 R2, c[0x0][0x398] ;  /* 0x0000e600ff027b82 */ /* 0x000ea20000000a00 */
[----:B0-----:R-:W-:-:S02]  /*0080*/  IMAD R0, R0, UR5, R5 ;  /* 0x0000000500007c24 */ /* 0x001fc4000f8e0205 */
[----:B-1----:R-:W-:-:S03]  /*0090*/  IMAD R19, R19, UR4, R4 ;  /* 0x0000000413137c24 */ /* 0x002fc6000f8e0204 */
[----:B--2---:R-:W-:-:S04]  /*00a0*/  ISETP.GE.AND P0, PT, R0, R3, PT ;  /* 0x000000030000720c */ /* 0x004fc80003f06270 */
[----:B------:R-:W-:-:S13]  /*00b0*/  ISETP.GE.OR P0, PT, R19, R2, P0 ;  /* 0x000000021300720c */ /* 0x000fda0000706670 */
[----:B------:R-:W-:Y:S05]  /*00c0*/  @P0 EXIT ;  /* 0x000000000000094d */ /* 0x000fea0003800000 */
[----:B------:R-:W0:Y:S01]  /*00d0*/  LDC R2, c[0x0][0x3a0] ;  /* 0x0000e800ff027b82 */ /* 0x000e220000000800 */
[----:B------:R-:W1:Y:S01]  /*00e0*/  LDCU.64 UR4, c[0x0][0x358] ;  /* 0x00006b00ff0477ac */ /* 0x000e620008000a00 */
[----:B------:R-:W-:Y:S01]  /*00f0*/  HFMA2 R24, -RZ, RZ, 0, 0 ;  /* 0x00000000ff187431 */ /* 0x000fe200000001ff */
[----:B0-----:R-:W-:-:S13]  /*0100*/  ISETP.GE.AND P0, PT, R2, 0x1, PT ;  /* 0x000000010200780c */ /* 0x001fda0003f06270 */
[----:B-1----:R-:W-:Y:S05]  /*0110*/  @!P0 BRA `(.L_x_0) ;  /* 0x0000000400e08947 */ /* 0x002fea0003800000 */
[C---:B------:R-:W-:Y:S01]  /*0120*/  ISETP.GE.U32.AND P1, PT, R2.reuse, 0x8, PT ;  /* 0x000000080200780c */ /* 0x040fe20003f26070 */
[----:B------:R-:W-:Y:S01]  /*0130*/  IMAD R20, R19, R2, RZ ;  /* 0x0000000213147224 */ /* 0x000fe200078e02ff */
[----:B------:R-:W-:Y:S02]  /*0140*/  LOP3.LUT R27, R2, 0x7, RZ, 0xc0, !PT ;  /* 0x00000007021b7812 */ /* 0x000fe400078ec0ff */
[----:B------:R-:W-:Y:S02]  /*0150*/  MOV R24, RZ ;  /* 0x000000ff00187202 */ /* 0x000fe40000000f00 */
[----:B------:R-:W-:Y:S02]  /*0160*/  ISETP.NE.AND P0, PT, R27, RZ, PT ;  /* 0x000000ff1b00720c */ /* 0x000fe40003f05270 */
[----:B------:R-:W-:-:S05]  /*0170*/  MOV R21, RZ ;  /* 0x000000ff00157202 */ /* 0x000fca0000000f00 */
[----:B------:R-:W-:Y:S06]  /*0180*/  @!P1 BRA `(.L_x_1) ;  /* 0x0000000000c49947 */ /* 0x000fec0003800000 */
[----:B------:R-:W0:Y:S01]  /*0190*/  LDC.64 R4, c[0x0][0x380] ;  /* 0x0000e000ff047b82 */ /* 0x000e220000000a00 */
[----:B------:R-:W-:Y:S02]  /*01a0*/  LOP3.LUT R21, R2, 0x7ffffff8, RZ, 0xc0, !PT ;  /* 0x7ffffff802157812 */ /* 0x000fe400078ec0ff */
[----:B------:R-:W-:Y:S02]  /*01b0*/  MOV R24, RZ ;  /* 0x000000ff00187202 */ /* 0x000fe40000000f00 */
[----:B------:R-:W-:Y:S02]  /*01c0*/  MOV R18, R0 ;  /* 0x0000000000127202 */ /* 0x000fe40000000f00 */
[----:B------:R-:W-:Y:S01]  /*01d0*/  IADD3 R22, PT, PT, -R21, RZ, RZ ;  /* 0x000000ff15167210 */ /* 0x000fe20007ffe1ff */
[----:B0-----:R-:W-:-:S03]  /*01e0*/  IMAD.WIDE.U32 R4, R20, 0x4, R4 ;  /* 0x0000000414047825 */ /* 0x001fc600078e0004 */
[----:B------:R-:W-:-:S04]  /*01f0*/  IADD3 R6, P1, PT, R4, 0x10, RZ ;  /* 0x0000001004067810 */ /* 0x000fc80007f3e0ff */
[----:B------:R-:W-:-:S09]  /*0200*/  IADD3.X R7, PT, PT, RZ, R5, RZ, P1, !PT ;  /* 0x00000005ff077210 */ /* 0x000fd20000ffe4ff */
.L_x_2:
[----:B------:R-:W0:Y:S01]  /*0210*/  LDC.64 R16, c[0x0][0x388] ;  /* 0x0000e200ff107b82 */ /* 0x000e220000000a00 */
[----:B------:R-:W-:Y:S02]  /*0220*/  MOV R4, R6 ;  /* 0x0000000600047202 */ /* 0x000fe40000000f00 */
[----:B------:R-:W-:-:S05]  /*0230*/  MOV R5, R7 ;  /* 0x0000000700057202 */ /* 0x000fca0000000f00 */
[----:B------:R-:W2:Y:S04]  /*0240*/  LDG.E R25, desc[UR4][R4.64+-0x10] ;  /* 0xfffff00404197981 */ /* 0x000ea8000c1e1900 */
[----:B------:R-:W3:Y:S04]  /*0250*/  LDG.E R23, desc[UR4][R4.64+-0xc] ;  /* 0xfffff40404177981 */ /* 0x000ee8000c1e1900 */
[----:B------:R-:W4:Y:S04]  /*0260*/  LDG.E R29, desc[UR4][R4.64+-0x8] ;  /* 0xfffff804041d7981 */ /* 0x000f28000c1e1900 */
[----:B------:R-:W5:Y:S01]  /*0270*/  LDG.E R28, desc[UR4][R4.64+-0x4] ;  /* 0xfffffc04041c7981 */ /* 0x000f62000c1e1900 */
[----:B0-----:R-:W-:-:S05]  /*0280*/  IMAD.WIDE R16, R18, 0x4, R16 ;  /* 0x0000000412107825 */ /* 0x001fca00078e0210 */
[----:B------:R0:W2:Y:S01]  /*0290*/  LDG.E R26, desc[UR4][R16.64] ;  /* 0x00000004101a7981 */ /* 0x0000a2000c1e1900 */
[----:B------:R-:W-:-:S04]  /*02a0*/  IMAD.WIDE R14, R3, 0x4, R16 ;  /* 0x00000004030e7825 */ /* 0x000fc800078e0210 */
[C---:B------:R-:W-:Y:S02]  /*02b0*/  IMAD.WIDE R6, R3.reuse, 0x4, R14 ;  /* 0x0000000403067825 */ /* 0x040fe400078e020e */
[----:B------:R-:W3:Y:S02]  /*02c0*/  LDG.E R14, desc[UR4][R14.64] ;  /* 0x000000040e0e7981 */ /* 0x000ee4000c1e1900 */
[C---:B------:R-:W-:Y:S02]  /*02d0*/  IMAD.WIDE R10, R3.reuse, 0x4, R6 ;  /* 0x00000004030a7825 */ /* 0x040fe400078e0206 */
[----:B------:R-:W4:Y:S02]  /*02e0*/  LDG.E R6, desc[UR4][R6.64] ;  /* 0x0000000406067981 */ /* 0x000f24000c1e1900 */
[C---:B------:R-:W-:Y:S02]  /*02f0*/  IMAD.WIDE R8, R3.reuse, 0x4, R10 ;  /* 0x0000000403087825 */ /* 0x040fe400078e020a */
[----:B------:R-:W5:Y:S02]  /*0300*/  LDG.E R10, desc[UR4][R10.64] ;  /* 0x000000040a0a7981 */ /* 0x000f64000c1e1900 */
[----:B------:R-:W-:-:S02]  /*0310*/  IMAD.WIDE R12, R3, 0x4, R8 ;  /* 0x00000004030c7825 */ /* 0x000fc400078e0208 */
[----:B------:R-:W5:Y:S04]  /*0320*/  LDG.E R7, desc[UR4][R4.64] ;  /* 0x0000000404077981 */ /* 0x000f68000c1e1900 */
[----:B------:R-:W5:Y:S01]  /*0330*/  LDG.E R8, desc[UR4][R8.64] ;  /* 0x0000000408087981 */ /* 0x000f62000c1e1900 */
[----:B0-----:R-:W-:-:S03]  /*0340*/  IMAD.WIDE R16, R3, 0x4, R12 ;  /* 0x0000000403107825 */ /* 0x001fc600078e020c */
[----:B------:R-:W5:Y:S04]  /*0350*/  LDG.E R12, desc[UR4][R12.64] ;  /* 0x000000040c0c7981 */ /* 0x000f68000c1e1900 */
[----:B------:R-:W5:Y:S04]  /*0360*/  LDG.E R15, desc[UR4][R16.64] ;  /* 0x00000004100f7981 */ /* 0x000f68000c1e1900 */
[----:B------:R-:W5:Y:S04]  /*0370*/  LDG.E R9, desc[UR4][R4.64+0x4] ;  /* 0x0000040404097981 */ /* 0x000f68000c1e1900 */
[----:B------:R-:W5:Y:S01]  /*0380*/  LDG.E R11, desc[UR4][R4.64+0xc] ;  /* 0x00000c04040b7981 */ /* 0x000f62000c1e1900 */
[----:B--2---:R-:W-:Y:S01]  /*0390*/  FFMA R26, R25, R26, R24 ;  /* 0x0000001a191a7223 */ /* 0x004fe20000000018 */
[----:B------:R-:W-:-:S02]  /*03a0*/  IMAD.WIDE R24, R3, 0x4, R16 ;  /* 0x0000000403187825 */ /* 0x000fc400078e0210 */
[----:B------:R-:W2:Y:S04]  /*03b0*/  LDG.E R16, desc[UR4][R4.64+0x8] ;  /* 0x0000080404107981 */ /* 0x000ea8000c1e1900 */
[----:B------:R-:W2:Y:S01]  /*03c0*/  LDG.E R24, desc[UR4][R24.64] ;  /* 0x0000000418187981 */ /* 0x000ea2000c1e1900 */
[----:B---3--:R-:W-:Y:S01]  /*03d0*/  FFMA R14, R23, R14, R26 ;  /* 0x0000000e170e7223 */ /* 0x008fe2000000001a */
[----:B------:R-:W-:-:S03]  /*03e0*/  IADD3 R22, PT, PT, R22, 0x8, RZ ;  /* 0x0000000816167810 */ /* 0x000fc60007ffe0ff */
[----:B----4-:R-:W-:Y:S01]  /*03f0*/  FFMA R29, R29, R6, R14 ;  /* 0x000000061d1d7223 */ /* 0x010fe2000000000e */
[----:B------:R-:W-:-:S03]  /*0400*/  ISETP.NE.AND P1, PT, R22, RZ, PT ;  /* 0x000000ff1600720c */ /* 0x000fc60003f25270 */
[----:B-----5:R-:W-:Y:S01]  /*0410*/  FFMA R10, R28, R10, R29 ;  /* 0x0000000a1c0a7223 */ /* 0x020fe2000000001d */
[----:B------:R-:W-:-:S03]  /*0420*/  IADD3 R6, P2, PT, R4, 0x20, RZ ;  /* 0x0000002004067810 */ /* 0x000fc60007f5e0ff */
[----:B------:R-:W-:Y:S01]  /*0430*/  FFMA R8, R7, R8, R10 ;  /* 0x0000000807087223 */ /* 0x000fe2000000000a */
[----:B------:R-:W-:Y:S02]  /*0440*/  IADD3.X R7, PT, PT, RZ, R5, RZ, P2, !PT ;  /* 0x00000005ff077210 */ /* 0x000fe400017fe4ff */
[----:B------:R-:W-:Y:S01]  /*0450*/  LEA R18, R3, R18, 0x3 ;  /* 0x0000001203127211 */ /* 0x000fe200078e18ff */
[----:B------:R-:W-:-:S04]  /*0460*/  FFMA R9, R9, R12, R8 ;  /* 0x0000000c09097223 */ /* 0x000fc80000000008 */
[----:B--2---:R-:W-:-:S04]  /*0470*/  FFMA R16, R16, R15, R9 ;  /* 0x0000000f10107223 */ /* 0x004fc80000000009 */
[----:B------:R-:W-:Y:S01]  /*0480*/  FFMA R24, R11, R24, R16 ;  /* 0x000000180b187223 */ /* 0x000fe20000000010 */
[----:B------:R-:W-:Y:S06]  /*0490*/  @P1 BRA `(.L_x_2) ;  /* 0xfffffffc005c1947 */ /* 0x000fec000383ffff */
.L_x_1:
[----:B------:R-:W-:Y:S05]  /*04a0*/  @!P0 BRA `(.L_x_0) ;  /* 0x0000000000fc8947 */ /* 0x000fea0003800000 */
[----:B------:R-:W-:Y:S02]  /*04b0*/  ISETP.GE.U32.AND P1, PT, R27, 0x4, PT ;  /* 0x000000041b00780c */ /* 0x000fe40003f26070 */
[----:B------:R-:W-:-:S04]  /*04c0*/  LOP3.LUT R16, R2, 0x3, RZ, 0xc0, !PT ;  /* 0x0000000302107812 */ /* 0x000fc800078ec0ff */
[----:B------:R-:W-:-:S07]  /*04d0*/  ISETP.NE.AND P0, PT, R16, RZ, PT ;  /* 0x000000ff1000720c */ /* 0x000fce0003f05270 */
[----:B------:R-:W-:Y:S06]  /*04e0*/  @!P1 BRA `(.L_x_3) ;  /* 0x00000000006c9947 */ /* 0x000fec0003800000 */
[----:B------:R-:W0:Y:S01]  /*04f0*/  LDC.64 R6, c[0x0][0x388] ;  /* 0x0000e200ff067b82 */ /* 0x000e220000000a00 */
[----:B------:R-:W1:Y:S01]  /*0500*/  LDCU.64 UR6, c[0x0][0x380] ;  /* 0x00007000ff0677ac */ /* 0x000e620008000a00 */
[----:B------:R-:W-:Y:S01]  /*0510*/  IMAD R9, R21, R3, R0 ;  /* 0x0000000315097224 */ /* 0x000fe200078e0200 */
[CC--:B------:R-:W-:Y:S02]  /*0520*/  IADD3 R5, PT, PT, R20.reuse, R21.reuse, RZ ;  /* 0x0000001514057210 */ /* 0x0c0fe40007ffe0ff */
[----:B------:R-:W-:-:S03]  /*0530*/  IADD3 R10, P1, PT, R20, R21, RZ ;  /* 0x00000015140a7210 */ /* 0x000fc60007f3e0ff */
[----:B------:R-:W2:Y:S01]  /*0540*/  LDC.64 R14, c[0x0][0x380] ;  /* 0x0000e000ff0e7b82 */ /* 0x000ea20000000a00 */
[----:B0-----:R-:W-:-:S04]  /*0550*/  IMAD.WIDE R6, R9, 0x4, R6 ;  /* 0x0000000409067825 */ /* 0x001fc800078e0206 */
[----:B------:R-:W-:Y:S02]  /*0560*/  IMAD.WIDE R8, R3, 0x4, R6 ;  /* 0x0000000403087825 */ /* 0x000fe400078e0206 */
[----:B------:R-:W3:Y:S02]  /*0570*/  LDG.E R6, desc[UR4][R6.64] ;  /* 0x0000000406067981 */ /* 0x000ee4000c1e1900 */
[----:B--2---:R-:W-:Y:S01]  /*0580*/  IMAD.WIDE.U32 R14, R5, 0x4, R14 ;  /* 0x00000004050e7825 */ /* 0x004fe200078e000e */
[----:B------:R-:W-:Y:S02]  /*0590*/  IADD3.X R5, PT, PT, RZ, RZ, RZ, P1, !PT ;  /* 0x000000ffff057210 */ /* 0x000fe40000ffe4ff */
[----:B-1----:R-:W-:-:S03]  /*05a0*/  LEA R4, P1, R10, UR6, 0x2 ;  /* 0x000000060a047c11 */ /* 0x002fc6000f8210ff */
[----:B------:R-:W3:Y:S01]  /*05b0*/  LDG.E R15, desc[UR4][R14.64] ;  /* 0x000000040e0f7981 */ /* 0x000ee2000c1e1900 */
[----:B------:R-:W-:Y:S01]  /*05c0*/  LEA.HI.X R5, R10, UR7, R5, 0x2, P1 ;  /* 0x000000070a057c11 */ /* 0x000fe200088f1405 */
[C---:B------:R-:W-:Y:S02]  /*05d0*/  IMAD.WIDE R10, R3.reuse, 0x4, R8 ;  /* 0x00000004030a7825 */ /* 0x040fe400078e0208 */
[----:B------:R-:W2:Y:S04]  /*05e0*/  LDG.E R8, desc[UR4][R8.64] ;  /* 0x0000000408087981 */ /* 0x000ea8000c1e1900 */
[----:B------:R-:W2:Y:S01]  /*05f0*/  LDG.E R17, desc[UR4][R4.64+0x4] ;  /* 0x0000040404117981 */ /* 0x000ea2000c1e1900 */
[----:B------:R-:W-:-:S03]  /*0600*/  IMAD.WIDE R12, R3, 0x4, R10 ;  /* 0x00000004030c7825 */ /* 0x000fc600078e020a */
[----:B------:R-:W4:Y:S04]  /*0610*/  LDG.E R22, desc[UR4][R10.64] ;  /* 0x000000040a167981 */ /* 0x000f28000c1e1900 */
[----:B------:R-:W4:Y:S04]  /*0620*/  LDG.E R18, desc[UR4][R4.64+0x8] ;  /* 0x0000080404127981 */ /* 0x000f28000c1e1900 */
[----:B------:R-:W5:Y:S04]  /*0630*/  LDG.E R26, desc[UR4][R4.64+0xc] ;  /* 0x00000c04041a7981 */ /* 0x000f68000c1e1900 */
[----:B------:R-:W5:Y:S01]  /*0640*/  LDG.E R12, desc[UR4][R12.64] ;  /* 0x000000040c0c7981 */ /* 0x000f62000c1e1900 */
[----:B------:R-:W-:Y:S01]  /*0650*/  IADD3 R21, PT, PT, R21, 0x4, RZ ;  /* 0x0000000415157810 */ /* 0x000fe20007ffe0ff */
[----:B---3--:R-:W-:-:S04]  /*0660*/  FFMA R24, R15, R6, R24 ;  /* 0x000000060f187223 */ /* 0x008fc80000000018 */
[----:B--2---:R-:W-:-:S04]  /*0670*/  FFMA R17, R17, R8, R24 ;  /* 0x0000000811117223 */ /* 0x004fc80000000018 */
[----:B----4-:R-:W-:-:S04]  /*0680*/  FFMA R17, R18, R22, R17 ;  /* 0x0000001612117223 */ /* 0x010fc80000000011 */
[----:B-----5:R-:W-:-:S07]  /*0690*/  FFMA R24, R26, R12, R17 ;  /* 0x0000000c1a187223 */ /* 0x020fce0000000011 */
.L_x_3:
[----:B------:R-:W-:Y:S05]  /*06a0*/  @!P0 BRA `(.L_x_0) ;  /* 0x00000000007c8947 */ /* 0x000fea0003800000 */
[----:B------:R-:W-:Y:S01]  /*06b0*/  ISETP.NE.AND P1, PT, R16, 0x1, PT ;  /* 0x000000011000780c */ /* 0x000fe20003f25270 */
[----:B------:R-:W0:Y:S01]  /*06c0*/  LDC.64 R12, c[0x0][0x380] ;  /* 0x0000e000ff0c7b82 */ /* 0x000e220000000a00 */
[----:B------:R-:W-:-:S04]  /*06d0*/  LOP3.LUT R2, R2, 0x1, RZ, 0xc0, !PT ;  /* 0x0000000102027812 */ /* 0x000fc800078ec0ff */
[----:B------:R-:W-:-:S03]  /*06e0*/  ISETP.NE.U32.AND P0, PT, R2, 0x1, PT ;  /* 0x000000010200780c */ /* 0x000fc60003f05070 */
[----:B------:R-:W1:Y:S04]  /*06f0*/  LDC.64 R10, c[0x0][0x388] ;  /* 0x0000e200ff0a7b82 */ /* 0x000e680000000a00 */
[CC--:B------:R-:W-:Y:S02]  /*0700*/  @P1 IADD3 R15, PT, PT, R20.reuse, R21.reuse, RZ ;  /* 0x00000015140f1210 */ /* 0x0c0fe40007ffe0ff */
[----:B------:R-:W-:Y:S02]  /*0710*/  @P1 IADD3 R2, P2, PT, R20, R21, RZ ;  /* 0x0000001514021210 */ /* 0x000fe40007f5e0ff */
[----:B------:R-:W2:Y:S02]  /*0720*/  @P1 LDC.64 R4, c[0x0][0x380] ;  /* 0x0000e000ff041b82 */ /* 0x000ea40000000a00 */
[----:B------:R-:W-:-:S06]  /*0730*/  @P1 IADD3.X R14, PT, PT, RZ, RZ, RZ, P2, !PT ;  /* 0x000000ffff0e1210 */ /* 0x000fcc00017fe4ff */
[----:B------:R-:W3:Y:S01]  /*0740*/  LDC.64 R6, c[0x0][0x380] ;  /* 0x0000e000ff067b82 */ /* 0x000ee20000000a00 */
[----:B0-----:R-:W-:-:S04]  /*0750*/  @P1 IMAD.WIDE.U32 R12, R15, 0x4, R12 ;  /* 0x000000040f0c1825 */ /* 0x001fc800078e000c */
[C---:B------:R-:W-:Y:S01]  /*0760*/  @P1 IMAD R15, R21.reuse, R3, R0 ;  /* 0x00000003150f1224 */ /* 0x040fe200078e0200 */
[----:B------:R-:W-:Y:S01]  /*0770*/  @P1 IADD3 R21, PT, PT, R21, 0x2, RZ ;  /* 0x0000000215151810 */ /* 0x000fe20007ffe0ff */
[----:B------:R-:W4:Y:S01]  /*0780*/  @P1 LDG.E R13, desc[UR4][R12.64] ;  /* 0x000000040c0d1981 */ /* 0x000f22000c1e1900 */
[----:B------:R-:W0:Y:S01]  /*0790*/  LDC.64 R8, c[0x0][0x388] ;  /* 0x0000e200ff087b82 */ /* 0x000e220000000a00 */
[----:B-1----:R-:W-:Y:S01]  /*07a0*/  @P1 IMAD.WIDE R10, R15, 0x4, R10 ;  /* 0x000000040f0a1825 */ /* 0x002fe200078e020a */
[----:B------:R-:W-:Y:S02]  /*07b0*/  @!P0 IADD3 R17, PT, PT, R20, R21, RZ ;  /* 0x0000001514118210 */ /* 0x000fe40007ffe0ff */
[----:B--2---:R-:W-:Y:S01]  /*07c0*/  @P1 LEA R4, P2, R2, R4, 0x2 ;  /* 0x0000000402041211 */ /* 0x004fe200078410ff */
[----:B------:R-:W-:-:S03]  /*07d0*/  @!P0 IMAD R21, R21, R3, R0 ;  /* 0x0000000315158224 */ /* 0x000fc600078e0200 */
[----:B------:R-:W-:Y:S01]  /*07e0*/  @P1 LEA.HI.X R5, R2, R5, R14, 0x2, P2 ;  /* 0x0000000502051211 */ /* 0x000fe200010f140e */
[----:B------:R-:W-:Y:S01]  /*07f0*/  @P1 IMAD.WIDE R14, R3, 0x4, R10 ;  /* 0x00000004030e1825 */ /* 0x000fe200078e020a */
[----:B------:R-:W4:Y:S03]  /*0800*/  @P1 LDG.E R2, desc[UR4][R10.64] ;  /* 0x000000040a021981 */ /* 0x000f26000c1e1900 */
[----:B---3--:R-:W-:Y:S01]  /*0810*/  @!P0 IMAD.WIDE.U32 R6, R17, 0x4, R6 ;  /* 0x0000000411068825 */ /* 0x008fe200078e0006 */
[----:B------:R-:W2:Y:S04]  /*0820*/  @P1 LDG.E R5, desc[UR4][R4.64+0x4] ;  /* 0x0000040404051981 */ /* 0x000ea8000c1e1900 */
[----:B------:R-:W2:Y:S01]  /*0830*/  @P1 LDG.E R14, desc[UR4][R14.64] ;  /* 0x000000040e0e1981 */ /* 0x000ea2000c1e1900 */
[----:B0-----:R-:W-:-:S03]  /*0840*/  @!P0 IMAD.WIDE R8, R21, 0x4, R8 ;  /* 0x0000000415088825 */ /* 0x001fc600078e0208 */
[----:B------:R-:W3:Y:S04]  /*0850*/  @!P0 LDG.E R7, desc[UR4][R6.64] ;  /* 0x0000000406078981 */ /* 0x000ee8000c1e1900 */
[----:B------:R-:W3:Y:S01]  /*0860*/  @!P0 LDG.E R8, desc[UR4][R8.64] ;  /* 0x0000000408088981 */ /* 0x000ee2000c1e1900 */
[----:B----4-:R-:W-:-:S04]  /*0870*/  @P1 FFMA R2, R13, R2, R24 ;  /* 0x000000020d021223 */ /* 0x010fc80000000018 */
[----:B--2---:R-:W-:-:S04]  /*0880*/  @P1 FFMA R24, R5, R14, R2 ;  /* 0x0000000e05181223 */ /* 0x004fc80000000002 */
[----:B---3--:R-:W-:-:S07]  /*0890*/  @!P0 FFMA R24, R7, R8, R24 ;  /* 0x0000000807188223 */ /* 0x008fce0000000018 */
.L_x_0:
[----:B------:R-:W0:Y:S01]  /*08a0*/  LDC.64 R4, c[0x0][0x390] ;  /* 0x0000e400ff047b82 */ /* 0x000e220000000a00 */
[----:B------:R-:W-:-:S04]  /*08b0*/  IMAD R3, R19, R3, R0 ;  /* 0x0000000313037224 */ /* 0x000fc800078e0200 */
[----:B0-----:R-:W-:-:S05]  /*08c0*/  IMAD.WIDE R2, R3, 0x4, R4 ;  /* 0x0000000403027825 */ /* 0x001fca00078e0204 */
[----:B------:R-:W-:Y:S01]  /*08d0*/  STG.E desc[UR4][R2.64], R24 ;  /* 0x0000001802007986 */ /* 0x000fe2000c101904 */
[----:B------:R-:W-:Y:S05]  /*08e0*/  EXIT ;  /* 0x000000000000794d */ /* 0x000fea0003800000 */
.L_x_4:
[----:B------:R-:W-:-:S00]  /*08f0*/  BRA `(.L_x_4) ;  /* 0xfffffffc00fc7947 */ /* 0x000fc0000383ffff */
[----:B------:R-:W-:-:S00]  /*0900*/  NOP ;  /* 0x0000000000007918 */ /* 0x000fc00000000000 */
[----:B------:R-:W-:-:S00]  /*0910*/  NOP ;  /* 0x0000000000007918 */ /* 0x000fc00000000000 */
[----:B------:R-:W-:-:S00]  /*0920*/  NOP ;  /* 0x0000000000007918 */ /* 0x000fc00000000000 */
[----:B------:R-:W-:-:S00]  /*0930*/  NOP ;  /* 0x0000000000007918 */ /* 0x000fc00000000000 */
[----:B------:R-:W-:-:S00]  /*0940*/  NOP ;  /* 0x0000000000007918 */ /* 0x000fc00000000000 */
[----:B------:R-:W-:-:S00]  /*0950*/  NOP ;  /* 0x0000000000007918 */ /* 0x000fc00000000000 */
[----:B------:R-:W-:-:S00]  /*0960*/  NOP ;  /* 0x0000000000007918 */ /* 0x000fc00000000000 */
[----:B------:R-:W-:-:S00]  /*0970*/  NOP ;  /* 0x0000000000007918 */ /* 0x000fc00000000000 */
.L_x_5:


//--------------------- .nv.shared.reserved.0     --------------------------
	.section	.nv.shared.reserved.0,"aw",@nobits
	.weak		__nv_reservedSMEM_offset_0_alias
	.size		__nv_reservedSMEM_offset_0_alias, 0, 64
	.other		__nv_reservedSMEM_offset_0_alias,@"STO_CUDA_RESERVED_SHARED STV_DEFAULT"
__nv_reservedSMEM_offset_0_alias:
	.zero		0
	.zero		64


//--------------------- .nv.constant0._Z9matMulGPUPKfS0_Pfiii --------------------------
	.section	.nv.constant0._Z9matMulGPUPKfS0_Pfiii,"a",@progbits
	.sectionflags	@""
	.align	4
.nv.constant0._Z9matMulGPUPKfS0_Pfiii:
	.zero		932


//--------------------- SYMBOLS --------------------------

	.type		.nv.reservedSmem.offset0,@object
	.size		.nv.reservedSmem.offset0,0x4
